//
// Generated by NVIDIA NVVM Compiler
//
// Compiler Build ID: CL-36424714
// Cuda compilation tools, release 13.0, V13.0.88
// Based on NVVM 20.0.0
//

.version 9.0
.target sm_100
.address_size 64

	// .globl	_Z10mandelbrotPjPfj

.visible .entry _Z10mandelbrotPjPfj(
	.param .u64 .ptr .align 1 _Z10mandelbrotPjPfj_param_0,
	.param .u64 .ptr .align 1 _Z10mandelbrotPjPfj_param_1,
	.param .u32 _Z10mandelbrotPjPfj_param_2
)
{
	.reg .pred 	%p<10>;
	.reg .b32 	%r<27>;
	.reg .b32 	%f<66>;
	.reg .b64 	%rd<9>;
	.reg .b64 	%fd<44>;

	ld.param.u64 	%rd2, [_Z10mandelbrotPjPfj_param_0];
	ld.param.u64 	%rd3, [_Z10mandelbrotPjPfj_param_1];
	ld.param.u32 	%r15, [_Z10mandelbrotPjPfj_param_2];
	cvta.to.global.u64 	%rd1, %rd3;
	cvta.to.global.u64 	%rd4, %rd2;
	ld.global.u32 	%r1, [%rd4];
	ld.global.u32 	%r2, [%rd4+4];
	mov.u32 	%r3, %ntid.x;
	mov.u32 	%r16, %ctaid.x;
	mov.u32 	%r17, %tid.x;
	mad.lo.s32 	%r25, %r3, %r16, %r17;
	mul.lo.s32 	%r5, %r2, %r1;
	setp.ge.u32 	%p1, %r25, %r5;
	@%p1 bra 	$L__BB0_11;
	cvt.rn.f64.u32 	%fd1, %r2;
	cvt.rn.f32.u32 	%f18, %r2;
	cvt.f64.f32 	%fd2, %f18;
	setp.ne.s32 	%p2, %r15, 0;
	mov.u32 	%r18, %nctaid.x;
	mul.lo.s32 	%r6, %r3, %r18;
	@%p2 bra 	$L__BB0_2;
	bra.uni 	$L__BB0_12;
$L__BB0_2:
	div.rn.f64 	%fd3, %fd2, 0d4004000000000000;
	and.b32  	%r7, %r15, 3;
	and.b32  	%r19, %r15, -4;
	neg.s32 	%r8, %r19;
	mul.f64 	%fd4, %fd1, 0d3FE0000000000000;
	cvt.rn.f64.u32 	%fd7, %r1;
	mul.f64 	%fd5, %fd7, 0d3FE0000000000000;
$L__BB0_3:
	setp.lt.u32 	%p3, %r15, 4;
	div.u32 	%r20, %r25, %r1;
	mul.lo.s32 	%r21, %r20, %r1;
	sub.s32 	%r22, %r25, %r21;
	cvt.rn.f32.u32 	%f21, %r22;
	cvt.rn.f32.u32 	%f22, %r20;
	cvt.f64.f32 	%fd8, %f21;
	sub.f64 	%fd9, %fd8, %fd5;
	cvt.rn.f32.f64 	%f23, %fd9;
	cvt.f64.f32 	%fd10, %f22;
	sub.f64 	%fd11, %fd10, %fd4;
	cvt.rn.f32.f64 	%f24, %fd11;
	cvt.f64.f32 	%fd12, %f23;
	div.rn.f64 	%fd13, %fd12, %fd3;
	cvt.rn.f32.f64 	%f25, %fd13;
	cvt.f64.f32 	%fd14, %f24;
	div.rn.f64 	%fd15, %fd14, %fd3;
	add.f32 	%f1, %f25, 0fBF400000;
	cvt.rn.f32.f64 	%f26, %fd15;
	add.f32 	%f27, %f26, 0f00000000;
	cvt.f64.f32 	%fd6, %f27;
	mov.f32 	%f65, 0f00000000;
	mov.f32 	%f64, %f65;
	@%p3 bra 	$L__BB0_6;
	mov.f32 	%f65, 0f00000000;
	mov.u32 	%r26, %r8;
$L__BB0_5:
	mul.f32 	%f29, %f64, %f64;
	mul.f32 	%f30, %f65, %f65;
	sub.f32 	%f31, %f29, %f30;
	add.f32 	%f32, %f1, %f31;
	cvt.f64.f32 	%fd16, %f64;
	add.f64 	%fd17, %fd16, %fd16;
	cvt.f64.f32 	%fd18, %f65;
	fma.rn.f64 	%fd19, %fd17, %fd18, %fd6;
	cvt.rn.f32.f64 	%f33, %fd19;
	mul.f32 	%f34, %f32, %f32;
	mul.f32 	%f35, %f33, %f33;
	sub.f32 	%f36, %f34, %f35;
	add.f32 	%f37, %f1, %f36;
	cvt.f64.f32 	%fd20, %f32;
	add.f64 	%fd21, %fd20, %fd20;
	cvt.f64.f32 	%fd22, %f33;
	fma.rn.f64 	%fd23, %fd21, %fd22, %fd6;
	cvt.rn.f32.f64 	%f38, %fd23;
	mul.f32 	%f39, %f37, %f37;
	mul.f32 	%f40, %f38, %f38;
	sub.f32 	%f41, %f39, %f40;
	add.f32 	%f42, %f1, %f41;
	cvt.f64.f32 	%fd24, %f37;
	add.f64 	%fd25, %fd24, %fd24;
	cvt.f64.f32 	%fd26, %f38;
	fma.rn.f64 	%fd27, %fd25, %fd26, %fd6;
	cvt.rn.f32.f64 	%f43, %fd27;
	mul.f32 	%f44, %f42, %f42;
	mul.f32 	%f45, %f43, %f43;
	sub.f32 	%f46, %f44, %f45;
	add.f32 	%f64, %f1, %f46;
	cvt.f64.f32 	%fd28, %f42;
	add.f64 	%fd29, %fd28, %fd28;
	cvt.f64.f32 	%fd30, %f43;
	fma.rn.f64 	%fd31, %fd29, %fd30, %fd6;
	cvt.rn.f32.f64 	%f65, %fd31;
	add.s32 	%r26, %r26, 4;
	setp.ne.s32 	%p4, %r26, 0;
	@%p4 bra 	$L__BB0_5;
$L__BB0_6:
	setp.eq.s32 	%p5, %r7, 0;
	@%p5 bra 	$L__BB0_10;
	setp.eq.s32 	%p6, %r7, 1;
	mul.f32 	%f47, %f64, %f64;
	mul.f32 	%f48, %f65, %f65;
	sub.f32 	%f49, %f47, %f48;
	add.f32 	%f10, %f1, %f49;
	cvt.f64.f32 	%fd32, %f64;
	add.f64 	%fd33, %fd32, %fd32;
	cvt.f64.f32 	%fd34, %f65;
	fma.rn.f64 	%fd35, %fd33, %fd34, %fd6;
	cvt.rn.f32.f64 	%f65, %fd35;
	mov.f32 	%f64, %f10;
	@%p6 bra 	$L__BB0_10;
	setp.eq.s32 	%p7, %r7, 2;
	mul.f32 	%f50, %f10, %f10;
	mul.f32 	%f51, %f65, %f65;
	sub.f32 	%f52, %f50, %f51;
	add.f32 	%f64, %f1, %f52;
	cvt.f64.f32 	%fd36, %f10;
	add.f64 	%fd37, %fd36, %fd36;
	cvt.f64.f32 	%fd38, %f65;
	fma.rn.f64 	%fd39, %fd37, %fd38, %fd6;
	cvt.rn.f32.f64 	%f65, %fd39;
	@%p7 bra 	$L__BB0_10;
	mul.f32 	%f53, %f64, %f64;
	mul.f32 	%f54, %f65, %f65;
	sub.f32 	%f55, %f53, %f54;
	add.f32 	%f14, %f1, %f55;
	cvt.f64.f32 	%fd40, %f64;
	add.f64 	%fd41, %fd40, %fd40;
	cvt.f64.f32 	%fd42, %f65;
	fma.rn.f64 	%fd43, %fd41, %fd42, %fd6;
	cvt.rn.f32.f64 	%f65, %fd43;
	mov.f32 	%f64, %f14;
$L__BB0_10:
	mul.f32 	%f56, %f65, %f65;
	fma.rn.f32 	%f57, %f64, %f64, %f56;
	mul.wide.u32 	%rd5, %r25, 4;
	add.s64 	%rd6, %rd1, %rd5;
	st.global.f32 	[%rd6], %f57;
	add.s32 	%r25, %r25, %r6;
	setp.lt.u32 	%p8, %r25, %r5;
	@%p8 bra 	$L__BB0_3;
$L__BB0_11:
	ret;
$L__BB0_12:
	mul.wide.u32 	%rd7, %r25, 4;
	add.s64 	%rd8, %rd1, %rd7;
	mov.b32 	%r23, 0;
	st.global.u32 	[%rd8], %r23;
	add.s32 	%r25, %r25, %r6;
	setp.lt.u32 	%p9, %r25, %r5;
	@%p9 bra 	$L__BB0_12;
	bra.uni 	$L__BB0_11;

}


// ===== COMPILED SASS (sm_100) =====

	.target	sm_100

	.elftype	@"ET_EXEC"


//--------------------- .note.nv.tkinfo           --------------------------
	.section	.note.nv.tkinfo,"",@"SHT_NOTE"
	.sectionflags	@"SHF_NOTE_NV_TKINFO"
	.tkinfo
        /*0018*/ 	.word	0x00000002
        /*0030*/ 	.string	""
        /*0030*/ 	.string	"ptxas"
        /*0030*/ 	.string	"Cuda compilation tools, release 13.0, V13.0.88"
        /*0030*/ 	.string	"Build cuda_13.0.r13.0/compiler.36424714_0"
        /*0030*/ 	.string	"-arch sm_100 -m 64 "



//--------------------- .note.nv.cuinfo           --------------------------
	.section	.note.nv.cuinfo,"",@"SHT_NOTE"
	.sectionflags	@"SHF_NOTE_NV_CUINFO"
        /*0018*/ 	.short	0x0002
        /*001a*/ 	.short	0x0064
        /*001c*/ 	.short	0x0082
	.zero		2


//--------------------- .nv.info                  --------------------------
	.section	.nv.info,"",@"SHT_CUDA_INFO"
	.align	4


	//----- nvinfo : EIATTR_REGCOUNT
	.align		4
        /*0000*/ 	.byte	0x04, 0x2f
        /*0002*/ 	.short	(.L_1 - .L_0)
	.align		4
.L_0:
        /*0004*/ 	.word	index@(_Z10mandelbrotPjPfj)
        /*0008*/ 	.word	0x00000020


	//----- nvinfo : EIATTR_FRAME_SIZE
	.align		4
.L_1:
        /*000c*/ 	.byte	0x04, 0x11
        /*000e*/ 	.short	(.L_3 - .L_2)
	.align		4
.L_2:
        /*0010*/ 	.word	index@($__internal_0_$__cuda_sm20_div_rn_f64_full)
        /*0014*/ 	.word	0x00000000


	//----- nvinfo : EIATTR_FRAME_SIZE
	.align		4
.L_3:
        /*0018*/ 	.byte	0x04, 0x11
        /*001a*/ 	.short	(.L_5 - .L_4)
	.align		4
.L_4:
        /*001c*/ 	.word	index@(_Z10mandelbrotPjPfj)
        /*0020*/ 	.word	0x00000000


	//----- nvinfo : EIATTR_MIN_STACK_SIZE
	.align		4
.L_5:
        /*0024*/ 	.byte	0x04, 0x12
        /*0026*/ 	.short	(.L_7 - .L_6)
	.align		4
.L_6:
        /*0028*/ 	.word	index@(_Z10mandelbrotPjPfj)
        /*002c*/ 	.word	0x00000000
.L_7:


//--------------------- .nv.compat                --------------------------
	.section	.nv.compat,"",@"SHT_CUDA_COMPAT_INFO"
	.align	4
        /*0000*/ 	.byte	0x02, 0x09, 0x00, 0x00, 0x02, 0x02, 0x01, 0x00, 0x02, 0x05, 0x05, 0x00, 0x03, 0x07, 0x01, 0x01
        /*0010*/ 	.byte	0x02, 0x03, 0x00, 0x00, 0x02, 0x06, 0x01, 0x00, 0x04, 0x0b, 0x08, 0x00, 0x01, 0x00, 0x00, 0x00
        /*0020*/ 	.byte	0x00, 0x00, 0x00, 0x00


//--------------------- .nv.info._Z10mandelbrotPjPfj --------------------------
	.section	.nv.info._Z10mandelbrotPjPfj,"",@"SHT_CUDA_INFO"
	.sectionflags	@""
	.align	4


	//----- nvinfo : EIATTR_CUDA_API_VERSION
	.align		4
        /*0000*/ 	.byte	0x04, 0x37
        /*0002*/ 	.short	(.L_9 - .L_8)
.L_8:
        /*0004*/ 	.word	0x00000082


	//----- nvinfo : EIATTR_KPARAM_INFO
	.align		4
.L_9:
        /*0008*/ 	.byte	0x04, 0x17
        /*000a*/ 	.short	(.L_11 - .L_10)
.L_10:
        /*000c*/ 	.word	0x00000000
        /*0010*/ 	.short	0x0002
        /*0012*/ 	.short	0x0010
        /*0014*/ 	.byte	0x00, 0xf0, 0x11, 0x00


	//----- nvinfo : EIATTR_KPARAM_INFO
	.align		4
.L_11:
        /*0018*/ 	.byte	0x04, 0x17
        /*001a*/ 	.short	(.L_13 - .L_12)
.L_12:
        /*001c*/ 	.word	0x00000000
        /*0020*/ 	.short	0x0001
        /*0022*/ 	.short	0x0008
        /*0024*/ 	.byte	0x00, 0xf5, 0x21, 0x00


	//----- nvinfo : EIATTR_KPARAM_INFO
	.align		4
.L_13:
        /*0028*/ 	.byte	0x04, 0x17
        /*002a*/ 	.short	(.L_15 - .L_14)
.L_14:
        /*002c*/ 	.word	0x00000000
        /*0030*/ 	.short	0x0000
        /*0032*/ 	.short	0x0000
        /*0034*/ 	.byte	0x00, 0xf5, 0x21, 0x00


	//----- nvinfo : EIATTR_SPARSE_MMA_MASK
	.align		4
.L_15:
        /*0038*/ 	.byte	0x03, 0x50
        /*003a*/ 	.short	0x0000


	//----- nvinfo : EIATTR_MAXREG_COUNT
	.align		4
        /*003c*/ 	.byte	0x03, 0x1b
        /*003e*/ 	.short	0x00ff


	//----- nvinfo : EIATTR_MERCURY_ISA_VERSION
	.align		4
        /*0040*/ 	.byte	0x03, 0x5f
        /*0042*/ 	.short	0x0101


	//----- nvinfo : EIATTR_VRC_CTA_INIT_COUNT
	.align		4
        /*0044*/ 	.byte	0x02, 0x4a
	.zero		1
	.zero		1


	//----- nvinfo : EIATTR_EXIT_INSTR_OFFSETS
	.align		4
        /*0048*/ 	.byte	0x04, 0x1c
        /*004a*/ 	.short	(.L_17 - .L_16)


	//   ....[0]....
.L_16:
        /*004c*/ 	.word	0x000000b0


	//   ....[1]....
        /*0050*/ 	.word	0x00000190


	//   ....[2]....
        /*0054*/ 	.word	0x00000db0


	//----- nvinfo : EIATTR_CRS_STACK_SIZE
	.align		4
.L_17:
        /*0058*/ 	.byte	0x04, 0x1e
        /*005a*/ 	.short	(.L_19 - .L_18)
.L_18:
        /*005c*/ 	.word	0x00000000


	//----- nvinfo : EIATTR_CBANK_PARAM_SIZE
	.align		4
.L_19:
        /*0060*/ 	.byte	0x03, 0x19
        /*0062*/ 	.short	0x0014


	//----- nvinfo : EIATTR_PARAM_CBANK
	.align		4
        /*0064*/ 	.byte	0x04, 0x0a
        /*0066*/ 	.short	(.L_21 - .L_20)
	.align		4
.L_20:
        /*0068*/ 	.word	index@(.nv.constant0._Z10mandelbrotPjPfj)
        /*006c*/ 	.short	0x0380
        /*006e*/ 	.short	0x0014


	//----- nvinfo : EIATTR_SW_WAR
	.align		4
.L_21:
        /*0070*/ 	.byte	0x04, 0x36
        /*0072*/ 	.short	(.L_23 - .L_22)
.L_22:
        /*0074*/ 	.word	0x00000008
.L_23:


//--------------------- .nv.callgraph             --------------------------
	.section	.nv.callgraph,"",@"SHT_CUDA_CALLGRAPH"
	.align	4
	.sectionentsize	8
	.align		4
        /*0000*/ 	.word	0x00000000
	.align		4
        /*0004*/ 	.word	0xffffffff
	.align		4
        /*0008*/ 	.word	0x00000000
	.align		4
        /*000c*/ 	.word	0xfffffffe
	.align		4
        /*0010*/ 	.word	0x00000000
	.align		4
        /*0014*/ 	.word	0xfffffffd
	.align		4
        /*0018*/ 	.word	0x00000000
	.align		4
        /*001c*/ 	.word	0xfffffffc


//--------------------- .text._Z10mandelbrotPjPfj --------------------------
	.section	.text._Z10mandelbrotPjPfj,"ax",@progbits
	.align	128
        .global         _Z10mandelbrotPjPfj
        .type           _Z10mandelbrotPjPfj,@function
        .size           _Z10mandelbrotPjPfj,(.L_x_17 - _Z10mandelbrotPjPfj)
        .other          _Z10mandelbrotPjPfj,@"STO_CUDA_ENTRY STV_DEFAULT"
_Z10mandelbrotPjPfj:
.text._Z10mandelbrotPjPfj:
[----:B------:R-:W-:Y:S08]  /*0000*/  LDC R1, c[0x0][0x37c] ;  /* 0x0000df00ff017b82 */ /* 0x000ff00000000800 */
[----:B------:R-:W0:Y:S01]  /*0010*/  LDC.64 R2, c[0x0][0x380] ;  /* 0x0000e000ff027b82 */ /* 0x000e220000000a00 */
[----:B------:R-:W0:Y:S02]  /*0020*/  LDCU.64 UR8, c[0x0][0x358] ;  /* 0x00006b00ff0877ac */ /* 0x000e240008000a00 */
[----:B0-----:R-:W2:Y:S04]  /*0030*/  LDG.E R4, desc[UR8][R2.64] ;  /* 0x0000000802047981 */ /* 0x001ea8000c1e1900 */
[----:B------:R-:W2:Y:S01]  /*0040*/  LDG.E R11, desc[UR8][R2.64+0x4] ;  /* 0x00000408020b7981 */ /* 0x000ea2000c1e1900 */
[----:B------:R-:W0:Y:S01]  /*0050*/  LDCU UR4, c[0x0][0x360] ;  /* 0x00006c00ff0477ac */ /* 0x000e220008000800 */
[----:B------:R-:W0:Y:S01]  /*0060*/  S2R R6, SR_CTAID.X ;  /* 0x0000000000067919 */ /* 0x000e220000002500 */
[----:B------:R-:W0:Y:S02]  /*0070*/  S2R R5, SR_TID.X ;  /* 0x0000000000057919 */ /* 0x000e240000002100 */
[----:B0-----:R-:W-:-:S02]  /*0080*/  IMAD R6, R6, UR4, R5 ;  /* 0x0000000406067c24 */ /* 0x001fc4000f8e0205 */
[----:B--2---:R-:W-:-:S05]  /*0090*/  IMAD R5, R4, R11, RZ ;  /* 0x0000000b04057224 */ /* 0x004fca00078e02ff */
[----:B------:R-:W-:-:S13]  /*00a0*/  ISETP.GE.U32.AND P0, PT, R6, R5, PT ;  /* 0x000000050600720c */ /* 0x000fda0003f06070 */
[----:B------:R-:W-:Y:S05]  /*00b0*/  @P0 EXIT ;  /* 0x000000000000094d */ /* 0x000fea0003800000 */
[----:B------:R-:W0:Y:S01]  /*00c0*/  LDCU UR6, c[0x0][0x390] ;  /* 0x00007200ff0677ac */ /* 0x000e220008000800 */
[----:B------:R-:W-:Y:S01]  /*00d0*/  I2FP.F32.U32 R8, R11 ;  /* 0x0000000b00087245 */ /* 0x000fe20000201000 */
[----:B------:R-:W1:Y:S05]  /*00e0*/  LDCU UR5, c[0x0][0x370] ;  /* 0x00006e00ff0577ac */ /* 0x000e6a0008000800 */
[----:B------:R-:W2:Y:S01]  /*00f0*/  F2F.F64.F32 R8, R8 ;  /* 0x0000000800087310 */ /* 0x000ea20000201800 */
[----:B0-----:R-:W-:Y:S02]  /*0100*/  UISETP.NE.AND UP0, UPT, UR6, URZ, UPT ;  /* 0x000000ff0600728c */ /* 0x001fe4000bf05270 */
[----:B-1----:R-:W-:-:S07]  /*0110*/  UIMAD UR4, UR4, UR5, URZ ;  /* 0x00000005040472a4 */ /* 0x002fce000f8e02ff */
[----:B--2---:R-:W-:Y:S05]  /*0120*/  BRA.U UP0, `(.L_x_0) ;  /* 0x00000001001c7547 */ /* 0x004fea000b800000 */
[----:B------:R-:W0:Y:S02]  /*0130*/  LDC.64 R8, c[0x0][0x388] ;  /* 0x0000e200ff087b82 */ /* 0x000e240000000a00 */
.L_x_1:
[----:B0-----:R-:W-:-:S04]  /*0140*/  IMAD.WIDE.U32 R2, R6, 0x4, R8 ;  /* 0x0000000406027825 */ /* 0x001fc800078e0008 */
[----:B------:R-:W-:Y:S01]  /*0150*/  VIADD R6, R6, UR4 ;  /* 0x0000000406067c36 */ /* 0x000fe20008000000 */
[----:B------:R1:W-:Y:S04]  /*0160*/  STG.E desc[UR8][R2.64], RZ ;  /* 0x000000ff02007986 */ /* 0x0003e8000c101908 */
[----:B------:R-:W-:-:S13]  /*0170*/  ISETP.GE.U32.AND P0, PT, R6, R5, PT ;  /* 0x000000050600720c */ /* 0x000fda0003f06070 */
[----:B-1----:R-:W-:Y:S05]  /*0180*/  @!P0 BRA `(.L_x_1) ;  /* 0xfffffffc00ec8947 */ /* 0x002fea000383ffff */
[----:B------:R-:W-:Y:S05]  /*0190*/  EXIT ;  /* 0x000000000000794d */ /* 0x000fea0003800000 */
.L_x_0:
[----:B------:R-:W0:Y:S01]  /*01a0*/  MUFU.RCP64H R3, 2.5 ;  /* 0x4004000000037908 */ /* 0x000e220000001800 */
[----:B------:R-:W-:Y:S02]  /*01b0*/  HFMA2 R15, -RZ, RZ, 2.0078125, 0 ;  /* 0x40040000ff0f7431 */ /* 0x000fe400000001ff */
[----:B------:R-:W-:Y:S01]  /*01c0*/  IMAD.MOV.U32 R14, RZ, RZ, 0x0 ;  /* 0x00000000ff0e7424 */ /* 0x000fe200078e00ff */
[----:B------:R-:W-:Y:S01]  /*01d0*/  FSETP.GEU.AND P1, PT, |R9|, 6.5827683646048100446e-37, PT ;  /* 0x036000000900780b */ /* 0x000fe20003f2e200 */
[----:B------:R-:W-:-:S03]  /*01e0*/  IMAD.MOV.U32 R2, RZ, RZ, 0x1 ;  /* 0x00000001ff027424 */ /* 0x000fc600078e00ff */
[----:B------:R-:W1:Y:S03]  /*01f0*/  I2F.F64.U32 R10, R11 ;  /* 0x0000000b000a7312 */ /* 0x000e660000201800 */
[----:B0-----:R-:W-:-:S08]  /*0200*/  DFMA R12, R2, -R14, 1 ;  /* 0x3ff00000020c742b */ /* 0x001fd0000000080e */
[----:B------:R-:W-:-:S08]  /*0210*/  DFMA R12, R12, R12, R12 ;  /* 0x0000000c0c0c722b */ /* 0x000fd0000000000c */
[----:B------:R-:W-:-:S08]  /*0220*/  DFMA R12, R2, R12, R2 ;  /* 0x0000000c020c722b */ /* 0x000fd00000000002 */
[----:B------:R-:W-:-:S08]  /*0230*/  DFMA R2, R12, -R14, 1 ;  /* 0x3ff000000c02742b */ /* 0x000fd0000000080e */
[----:B------:R-:W-:-:S08]  /*0240*/  DFMA R2, R12, R2, R12 ;  /* 0x000000020c02722b */ /* 0x000fd0000000000c */
[----:B------:R-:W-:-:S08]  /*0250*/  DMUL R12, R8, R2 ;  /* 0x00000002080c7228 */ /* 0x000fd00000000000 */
[----:B------:R-:W-:-:S08]  /*0260*/  DFMA R14, R12, -2.5, R8 ;  /* 0xc00400000c0e782b */ /* 0x000fd00000000008 */
[----:B------:R-:W-:-:S10]  /*0270*/  DFMA R2, R2, R14, R12 ;  /* 0x0000000e0202722b */ /* 0x000fd4000000000c */
[----:B------:R-:W-:-:S05]  /*0280*/  FFMA R0, RZ, 2.0625, R3 ;  /* 0x40040000ff007823 */ /* 0x000fca0000000003 */
[----:B------:R-:W-:-:S13]  /*0290*/  FSETP.GT.AND P0, PT, |R0|, 1.469367938527859385e-39, PT ;  /* 0x001000000000780b */ /* 0x000fda0003f04200 */
[----:B-1----:R-:W-:Y:S05]  /*02a0*/  @P0 BRA P1, `(.L_x_2) ;  /* 0x0000000000200947 */ /* 0x002fea0000800000 */
[----:B------:R-:W-:Y:S01]  /*02b0*/  IMAD.MOV.U32 R12, RZ, RZ, R8 ;  /* 0x000000ffff0c7224 */ /* 0x000fe200078e0008 */
[----:B------:R-:W-:Y:S01]  /*02c0*/  MOV R13, R9 ;  /* 0x00000009000d7202 */ /* 0x000fe20000000f00 */
[----:B------:R-:W-:Y:S01]  /*02d0*/  IMAD.MOV.U32 R16, RZ, RZ, RZ ;  /* 0x000000ffff107224 */ /* 0x000fe200078e00ff */
[----:B------:R-:W-:Y:S01]  /*02e0*/  MOV R0, 0x310 ;  /* 0x0000031000007802 */ /* 0x000fe20000000f00 */
[----:B------:R-:W-:-:S07]  /*02f0*/  IMAD.MOV.U32 R17, RZ, RZ, 0x40040000 ;  /* 0x40040000ff117424 */ /* 0x000fce00078e00ff */
[----:B------:R-:W-:Y:S05]  /*0300*/  CALL.REL.NOINC `($__internal_0_$__cuda_sm20_div_rn_f64_full) ;  /* 0x0000000800ac7944 */ /* 0x000fea0003c00000 */
[----:B------:R-:W-:Y:S01]  /*0310*/  MOV R2, R20 ;  /* 0x0000001400027202 */ /* 0x000fe20000000f00 */
[----:B------:R-:W-:-:S07]  /*0320*/  IMAD.MOV.U32 R3, RZ, RZ, R21 ;  /* 0x000000ffff037224 */ /* 0x000fce00078e0015 */
.L_x_2:
[----:B------:R-:W0:Y:S01]  /*0330*/  LDCU UR5, c[0x0][0x390] ;  /* 0x00007200ff0577ac */ /* 0x000e220008000800 */
[----:B------:R1:W2:Y:S01]  /*0340*/  I2F.F64.U32 R8, R4 ;  /* 0x0000000400087312 */ /* 0x0002a20000201800 */
[----:B0-----:R-:W-:Y:S02]  /*0350*/  ULOP3.LUT UR6, UR5, 0xfffffffc, URZ, 0xc0, !UPT ;  /* 0xfffffffc05067892 */ /* 0x001fe4000f8ec0ff */
[----:B------:R-:W-:Y:S02]  /*0360*/  ULOP3.LUT UR5, UR5, 0x3, URZ, 0xc0, !UPT ;  /* 0x0000000305057892 */ /* 0x000fe4000f8ec0ff */
[----:B-12---:R-:W-:-:S12]  /*0370*/  UIADD3 UR7, UPT, UPT, -UR6, URZ, URZ ;  /* 0x000000ff06077290 */ /* 0x006fd8000fffe1ff */
.L_x_10:
[----:B------:R-:W0:Y:S01]  /*0380*/  I2F.U32.RP R7, R4 ;  /* 0x0000000400077306 */ /* 0x000e220000209000 */
[----:B------:R-:W-:Y:S01]  /*0390*/  IADD3 R15, PT, PT, RZ, -R4, RZ ;  /* 0x80000004ff0f7210 */ /* 0x000fe20007ffe0ff */
[----:B------:R-:W-:Y:S01]  /*03a0*/  BSSY.RECONVERGENT B0, `(.L_x_3) ;  /* 0x0000032000007945 */ /* 0x000fe20003800200 */
[----:B------:R-:W-:-:S05]  /*03b0*/  ISETP.NE.U32.AND P2, PT, R4, RZ, PT ;  /* 0x000000ff0400720c */ /* 0x000fca0003f45070 */
[----:B0-----:R-:W0:Y:S02]  /*03c0*/  MUFU.RCP R7, R7 ;  /* 0x0000000700077308 */ /* 0x001e240000001000 */
[----:B0-----:R-:W-:-:S06]  /*03d0*/  VIADD R12, R7, 0xffffffe ;  /* 0x0ffffffe070c7836 */ /* 0x001fcc0000000000 */
[----:B------:R0:W1:Y:S02]  /*03e0*/  F2I.FTZ.U32.TRUNC.NTZ R13, R12 ;  /* 0x0000000c000d7305 */ /* 0x000064000021f000 */
[----:B0-----:R-:W-:Y:S02]  /*03f0*/  IMAD.MOV.U32 R12, RZ, RZ, RZ ;  /* 0x000000ffff0c7224 */ /* 0x001fe400078e00ff */
[----:B-1----:R-:W-:-:S04]  /*0400*/  IMAD R15, R15, R13, RZ ;  /* 0x0000000d0f0f7224 */ /* 0x002fc800078e02ff */
[----:B------:R-:W-:-:S04]  /*0410*/  IMAD.HI.U32 R13, R13, R15, R12 ;  /* 0x0000000f0d0d7227 */ /* 0x000fc800078e000c */
[----:B------:R-:W-:Y:S02]  /*0420*/  IMAD.MOV.U32 R12, RZ, RZ, 0x1 ;  /* 0x00000001ff0c7424 */ /* 0x000fe400078e00ff */
[----:B------:R-:W-:-:S04]  /*0430*/  IMAD.HI.U32 R0, R13, R6, RZ ;  /* 0x000000060d007227 */ /* 0x000fc800078e00ff */
[----:B------:R-:W-:-:S04]  /*0440*/  IMAD.MOV R13, RZ, RZ, -R0 ;  /* 0x000000ffff0d7224 */ /* 0x000fc800078e0a00 */
[----:B------:R-:W-:-:S05]  /*0450*/  IMAD R13, R4, R13, R6 ;  /* 0x0000000d040d7224 */ /* 0x000fca00078e0206 */
[----:B------:R-:W-:-:S13]  /*0460*/  ISETP.GE.U32.AND P0, PT, R13, R4, PT ;  /* 0x000000040d00720c */ /* 0x000fda0003f06070 */
[----:B------:R-:W-:Y:S01]  /*0470*/  @P0 IADD3 R13, PT, PT, -R4, R13, RZ ;  /* 0x0000000d040d0210 */ /* 0x000fe20007ffe1ff */
[----:B------:R-:W-:-:S03]  /*0480*/  @P0 VIADD R0, R0, 0x1 ;  /* 0x0000000100000836 */ /* 0x000fc60000000000 */
[-C--:B------:R-:W-:Y:S02]  /*0490*/  ISETP.GE.U32.AND P1, PT, R13, R4.reuse, PT ;  /* 0x000000040d00720c */ /* 0x080fe40003f26070 */
[----:B------:R-:W0:Y:S11]  /*04a0*/  MUFU.RCP64H R13, R3 ;  /* 0x00000003000d7308 */ /* 0x000e360000001800 */
[----:B------:R-:W-:Y:S01]  /*04b0*/  @P1 VIADD R0, R0, 0x1 ;  /* 0x0000000100001836 */ /* 0x000fe20000000000 */
[----:B------:R-:W-:-:S04]  /*04c0*/  @!P2 LOP3.LUT R0, RZ, R4, RZ, 0x33, !PT ;  /* 0x00000004ff00a212 */ /* 0x000fc800078e33ff */
[----:B------:R-:W-:Y:S01]  /*04d0*/  IADD3 R7, PT, PT, -R0, RZ, RZ ;  /* 0x000000ff00077210 */ /* 0x000fe20007ffe1ff */
[----:B0-----:R-:W-:Y:S01]  /*04e0*/  DFMA R16, R12, -R2, 1 ;  /* 0x3ff000000c10742b */ /* 0x001fe20000000802 */
[----:B------:R-:W-:-:S03]  /*04f0*/  I2FP.F32.U32 R0, R0 ;  /* 0x0000000000007245 */ /* 0x000fc60000201000 */
[----:B------:R-:W-:-:S04]  /*0500*/  IMAD R7, R4, R7, R6 ;  /* 0x0000000704077224 */ /* 0x000fc800078e0206 */
[----:B------:R-:W-:Y:S01]  /*0510*/  DFMA R16, R16, R16, R16 ;  /* 0x000000101010722b */ /* 0x000fe20000000010 */
[----:B------:R-:W-:-:S04]  /*0520*/  I2FP.F32.U32 R7, R7 ;  /* 0x0000000700077245 */ /* 0x000fc80000201000 */
[----:B------:R0:W1:Y:S03]  /*0530*/  F2F.F64.F32 R14, R7 ;  /* 0x00000007000e7310 */ /* 0x0000660000201800 */
[----:B------:R-:W-:Y:S01]  /*0540*/  DFMA R16, R12, R16, R12 ;  /* 0x000000100c10722b */ /* 0x000fe2000000000c */
[----:B0-----:R-:W0:Y:S07]  /*0550*/  LDC R7, c[0x0][0x390] ;  /* 0x0000e400ff077b82 */ /* 0x001e2e0000000800 */
[----:B------:R-:W-:-:S02]  /*0560*/  DFMA R18, R16, -R2, 1 ;  /* 0x3ff000001012742b */ /* 0x000fc40000000802 */
[----:B-1----:R-:W-:-:S06]  /*0570*/  DFMA R14, R8, -0.5, R14 ;  /* 0xbfe00000080e782b */ /* 0x002fcc000000000e */
[----:B------:R-:W-:Y:S01]  /*0580*/  DFMA R18, R16, R18, R16 ;  /* 0x000000121012722b */ /* 0x000fe20000000010 */
[----:B------:R-:W1:Y:S08]  /*0590*/  F2F.F64.F32 R16, R0 ;  /* 0x0000000000107310 */ /* 0x000e700000201800 */
[----:B------:R-:W2:Y:S01]  /*05a0*/  F2F.F32.F64 R14, R14 ;  /* 0x0000000e000e7310 */ /* 0x000ea20000301000 */
[----:B0-----:R-:W-:Y:S01]  /*05b0*/  ISETP.GE.U32.AND P1, PT, R7, 0x4, PT ;  /* 0x000000040700780c */ /* 0x001fe20003f26070 */
[----:B-1----:R-:W-:-:S06]  /*05c0*/  DFMA R16, R10, -0.5, R16 ;  /* 0xbfe000000a10782b */ /* 0x002fcc0000000010 */
[----:B------:R-:W-:Y:S08]  /*05d0*/  F2F.F32.F64 R7, R16 ;  /* 0x0000001000077310 */ /* 0x000ff00000301000 */
[----:B--2---:R-:W0:Y:S02]  /*05e0*/  F2F.F64.F32 R12, R14 ;  /* 0x0000000e000c7310 */ /* 0x004e240000201800 */
[----:B0-----:R-:W-:Y:S01]  /*05f0*/  DMUL R28, R12, R18 ;  /* 0x000000120c1c7228 */ /* 0x001fe20000000000 */
[----:B------:R-:W-:-:S07]  /*0600*/  FSETP.GEU.AND P2, PT, |R13|, 6.5827683646048100446e-37, PT ;  /* 0x036000000d00780b */ /* 0x000fce0003f4e200 */
[----:B------:R-:W-:-:S08]  /*0610*/  DFMA R20, R28, -R2, R12 ;  /* 0x800000021c14722b */ /* 0x000fd0000000000c */
[----:B------:R-:W-:-:S10]  /*0620*/  DFMA R28, R18, R20, R28 ;  /* 0x00000014121c722b */ /* 0x000fd4000000001c */
[----:B------:R-:W-:-:S05]  /*0630*/  FFMA R15, RZ, R3, R29 ;  /* 0x00000003ff0f7223 */ /* 0x000fca000000001d */
[----:B------:R-:W-:-:S13]  /*0640*/  FSETP.GT.AND P0, PT, |R15|, 1.469367938527859385e-39, PT ;  /* 0x001000000f00780b */ /* 0x000fda0003f04200 */
[----:B------:R-:W-:Y:S05]  /*0650*/  @P0 BRA P2, `(.L_x_4) ;  /* 0x0000000000180947 */ /* 0x000fea0001000000 */
[----:B------:R-:W-:Y:S01]  /*0660*/  IMAD.MOV.U32 R16, RZ, RZ, R2 ;  /* 0x000000ffff107224 */ /* 0x000fe200078e0002 */
[----:B------:R-:W-:Y:S02]  /*0670*/  MOV R17, R3 ;  /* 0x0000000300117202 */ /* 0x000fe40000000f00 */
[----:B------:R-:W-:-:S07]  /*0680*/  MOV R0, 0x6a0 ;  /* 0x000006a000007802 */ /* 0x000fce0000000f00 */
[----:B------:R-:W-:Y:S05]  /*0690*/  CALL.REL.NOINC `($__internal_0_$__cuda_sm20_div_rn_f64_full) ;  /* 0x0000000400c87944 */ /* 0x000fea0003c00000 */
[----:B------:R-:W-:Y:S02]  /*06a0*/  IMAD.MOV.U32 R28, RZ, RZ, R20 ;  /* 0x000000ffff1c7224 */ /* 0x000fe400078e0014 */
[----:B------:R-:W-:-:S07]  /*06b0*/  IMAD.MOV.U32 R29, RZ, RZ, R21 ;  /* 0x000000ffff1d7224 */ /* 0x000fce00078e0015 */
.L_x_4:
[----:B------:R-:W-:Y:S05]  /*06c0*/  BSYNC.RECONVERGENT B0 ;  /* 0x0000000000007941 */ /* 0x000fea0003800200 */
.L_x_3:
[----:B------:R-:W0:Y:S01]  /*06d0*/  MUFU.RCP64H R13, R3 ;  /* 0x00000003000d7308 */ /* 0x000e220000001800 */
[----:B------:R-:W-:Y:S01]  /*06e0*/  MOV R12, 0x1 ;  /* 0x00000001000c7802 */ /* 0x000fe20000000f00 */
[----:B------:R-:W-:Y:S06]  /*06f0*/  BSSY.RECONVERGENT B0, `(.L_x_5) ;  /* 0x0000017000007945 */ /* 0x000fec0003800200 */
[----:B------:R-:W-:Y:S01]  /*0700*/  F2F.F32.F64 R28, R28 ;  /* 0x0000001c001c7310 */ /* 0x000fe20000301000 */
[----:B0-----:R-:W-:-:S08]  /*0710*/  DFMA R14, R12, -R2, 1 ;  /* 0x3ff000000c0e742b */ /* 0x001fd00000000802 */
[----:B------:R-:W-:-:S08]  /*0720*/  DFMA R14, R14, R14, R14 ;  /* 0x0000000e0e0e722b */ /* 0x000fd0000000000e */
[----:B------:R-:W-:Y:S02]  /*0730*/  DFMA R12, R12, R14, R12 ;  /* 0x0000000e0c0c722b */ /* 0x000fe4000000000c */
[----:B------:R-:W0:Y:S06]  /*0740*/  F2F.F64.F32 R14, R7 ;  /* 0x00000007000e7310 */ /* 0x000e2c0000201800 */
[----:B------:R-:W-:-:S08]  /*0750*/  DFMA R16, R12, -R2, 1 ;  /* 0x3ff000000c10742b */ /* 0x000fd00000000802 */
[----:B------:R-:W-:Y:S01]  /*0760*/  DFMA R18, R12, R16, R12 ;  /* 0x000000100c12722b */ /* 0x000fe2000000000c */
[----:B0-----:R-:W-:-:S07]  /*0770*/  FSETP.GEU.AND P2, PT, |R15|, 6.5827683646048100446e-37, PT ;  /* 0x036000000f00780b */ /* 0x001fce0003f4e200 */
[----:B------:R-:W-:-:S08]  /*0780*/  DMUL R12, R18, R14 ;  /* 0x0000000e120c7228 */ /* 0x000fd00000000000 */
[----:B------:R-:W-:-:S08]  /*0790*/  DFMA R16, R12, -R2, R14 ;  /* 0x800000020c10722b */ /* 0x000fd0000000000e */
[----:B------:R-:W-:-:S10]  /*07a0*/  DFMA R12, R18, R16, R12 ;  /* 0x00000010120c722b */ /* 0x000fd4000000000c */
[----:B------:R-:W-:-:S05]  /*07b0*/  FFMA R0, RZ, R3, R13 ;  /* 0x00000003ff007223 */ /* 0x000fca000000000d */
[----:B------:R-:W-:-:S13]  /*07c0*/  FSETP.GT.AND P0, PT, |R0|, 1.469367938527859385e-39, PT ;  /* 0x001000000000780b */ /* 0x000fda0003f04200 */
[----:B------:R-:W-:Y:S05]  /*07d0*/  @P0 BRA P2, `(.L_x_6) ;  /* 0x0000000000200947 */ /* 0x000fea0001000000 */
[----:B------:R-:W-:Y:S01]  /*07e0*/  IMAD.MOV.U32 R12, RZ, RZ, R14 ;  /* 0x000000ffff0c7224 */ /* 0x000fe200078e000e */
[----:B------:R-:W-:Y:S01]  /*07f0*/  MOV R16, R2 ;  /* 0x0000000200107202 */ /* 0x000fe20000000f00 */
[----:B------:R-:W-:Y:S01]  /*0800*/  IMAD.MOV.U32 R13, RZ, RZ, R15 ;  /* 0x000000ffff0d7224 */ /* 0x000fe200078e000f */
[----:B------:R-:W-:Y:S01]  /*0810*/  MOV R0, 0x840 ;  /* 0x0000084000007802 */ /* 0x000fe20000000f00 */
[----:B------:R-:W-:-:S07]  /*0820*/  IMAD.MOV.U32 R17, RZ, RZ, R3 ;  /* 0x000000ffff117224 */ /* 0x000fce00078e0003 */
[----:B------:R-:W-:Y:S05]  /*0830*/  CALL.REL.NOINC `($__internal_0_$__cuda_sm20_div_rn_f64_full) ;  /* 0x0000000400607944 */ /* 0x000fea0003c00000 */
[----:B------:R-:W-:Y:S01]  /*0840*/  IMAD.MOV.U32 R12, RZ, RZ, R20 ;  /* 0x000000ffff0c7224 */ /* 0x000fe200078e0014 */
[----:B------:R-:W-:-:S07]  /*0850*/  MOV R13, R21 ;  /* 0x00000015000d7202 */ /* 0x000fce0000000f00 */
.L_x_6:
[----:B------:R-:W-:Y:S05]  /*0860*/  BSYNC.RECONVERGENT B0 ;  /* 0x0000000000007941 */ /* 0x000fea0003800200 */
.L_x_5:
[----:B------:R-:W0:Y:S01]  /*0870*/  F2F.F32.F64 R12, R12 ;  /* 0x0000000c000c7310 */ /* 0x000e220000301000 */
[----:B------:R-:W-:Y:S01]  /*0880*/  UISETP.NE.AND UP1, UPT, UR5, URZ, UPT ;  /* 0x000000ff0500728c */ /* 0x000fe2000bf25270 */
[----:B------:R-:W-:Y:S01]  /*0890*/  FADD R28, R28, -0.75 ;  /* 0xbf4000001c1c7421 */ /* 0x000fe20000000000 */
[----:B------:R-:W-:Y:S02]  /*08a0*/  IMAD.MOV.U32 R7, RZ, RZ, RZ ;  /* 0x000000ffff077224 */ /* 0x000fe400078e00ff */
[----:B------:R-:W-:Y:S02]  /*08b0*/  IMAD.MOV.U32 R0, RZ, RZ, RZ ;  /* 0x000000ffff007224 */ /* 0x000fe400078e00ff */
[----:B0-----:R-:W-:-:S06]  /*08c0*/  FADD R14, RZ, R12 ;  /* 0x0000000cff0e7221 */ /* 0x001fcc0000000000 */
[----:B------:R-:W0:Y:S01]  /*08d0*/  F2F.F64.F32 R14, R14 ;  /* 0x0000000e000e7310 */ /* 0x000e220000201800 */
[----:B------:R-:W-:Y:S05]  /*08e0*/  @!P1 BRA `(.L_x_7) ;  /* 0x0000000000949947 */ /* 0x000fea0003800000 */
[----:B------:R-:W-:Y:S01]  /*08f0*/  HFMA2 R7, -RZ, RZ, 0, 0 ;  /* 0x00000000ff077431 */ /* 0x000fe200000001ff */
[----:B------:R-:W-:-:S06]  /*0900*/  UMOV UR6, UR7 ;  /* 0x0000000700067c82 */ /* 0x000fcc0008000000 */
.L_x_8:
[----:B-1----:R-:W1:Y:S01]  /*0910*/  F2F.F64.F32 R12, R0 ;  /* 0x00000000000c7310 */ /* 0x002e620000201800 */
[----:B------:R-:W-:-:S04]  /*0920*/  UIADD3 UR6, UPT, UPT, UR6, 0x4, URZ ;  /* 0x0000000406067890 */ /* 0x000fc8000fffe0ff */
[----:B------:R-:W-:-:S03]  /*0930*/  UISETP.NE.AND UP0, UPT, UR6, URZ, UPT ;  /* 0x000000ff0600728c */ /* 0x000fc6000bf05270 */
[----:B--2---:R-:W0:Y:S01]  /*0940*/  F2F.F64.F32 R16, R7 ;  /* 0x0000000700107310 */ /* 0x004e220000201800 */
[----:B-1----:R-:W-:-:S08]  /*0950*/  DADD R12, R12, R12 ;  /* 0x000000000c0c7229 */ /* 0x002fd0000000000c */
[----:B0-----:R-:W-:Y:S01]  /*0960*/  DFMA R12, R12, R16, R14 ;  /* 0x000000100c0c722b */ /* 0x001fe2000000000e */
[----:B------:R-:W-:-:S04]  /*0970*/  FMUL R17, R7, R7 ;  /* 0x0000000707117220 */ /* 0x000fc80000400000 */
[----:B------:R-:W-:Y:S01]  /*0980*/  FFMA R17, R0, R0, -R17 ;  /* 0x0000000000117223 */ /* 0x000fe20000000811 */
[----:B------:R-:W0:Y:S03]  /*0990*/  F2F.F32.F64 R21, R12 ;  /* 0x0000000c00157310 */ /* 0x000e260000301000 */
[----:B------:R-:W-:-:S05]  /*09a0*/  FADD R20, R28, R17 ;  /* 0x000000111c147221 */ /* 0x000fca0000000000 */
[----:B------:R-:W1:Y:S01]  /*09b0*/  F2F.F64.F32 R16, R20 ;  /* 0x0000001400107310 */ /* 0x000e620000201800 */
[----:B0-----:R-:W-:-:S07]  /*09c0*/  FMUL R7, R21, R21 ;  /* 0x0000001515077220 */ /* 0x001fce0000400000 */
[----:B------:R-:W0:Y:S01]  /*09d0*/  F2F.F64.F32 R18, R21 ;  /* 0x0000001500127310 */ /* 0x000e220000201800 */
[----:B------:R-:W-:Y:S01]  /*09e0*/  FFMA R7, R20, R20, -R7 ;  /* 0x0000001414077223 */ /* 0x000fe20000000807 */
[----:B-1----:R-:W-:-:S03]  /*09f0*/  DADD R16, R16, R16 ;  /* 0x0000000010107229 */ /* 0x002fc60000000010 */
[----:B------:R-:W-:-:S05]  /*0a00*/  FADD R7, R28, R7 ;  /* 0x000000071c077221 */ /* 0x000fca0000000000 */
[----:B0-----:R-:W-:Y:S01]  /*0a10*/  DFMA R16, R16, R18, R14 ;  /* 0x000000121010722b */ /* 0x001fe2000000000e */
[----:B------:R-:W0:Y:S08]  /*0a20*/  F2F.F64.F32 R18, R7 ;  /* 0x0000000700127310 */ /* 0x000e300000201800 */
[----:B------:R-:W1:Y:S01]  /*0a30*/  F2F.F32.F64 R0, R16 ;  /* 0x0000001000007310 */ /* 0x000e620000301000 */
[----:B0-----:R-:W-:-:S07]  /*0a40*/  DADD R18, R18, R18 ;  /* 0x0000000012127229 */ /* 0x001fce0000000012 */
[----:B-1----:R-:W0:Y:S02]  /*0a50*/  F2F.F64.F32 R12, R0 ;  /* 0x00000000000c7310 */ /* 0x002e240000201800 */
[----:B0-----:R-:W-:Y:S01]  /*0a60*/  DFMA R12, R18, R12, R14 ;  /* 0x0000000c120c722b */ /* 0x001fe2000000000e */
[----:B------:R-:W-:-:S04]  /*0a70*/  FMUL R18, R0, R0 ;  /* 0x0000000000127220 */ /* 0x000fc80000400000 */
[----:B------:R-:W-:-:S05]  /*0a80*/  FFMA R19, R7, R7, -R18 ;  /* 0x0000000707137223 */ /* 0x000fca0000000812 */
[----:B------:R-:W0:Y:S01]  /*0a90*/  F2F.F32.F64 R12, R12 ;  /* 0x0000000c000c7310 */ /* 0x000e220000301000 */
[----:B------:R-:W-:-:S07]  /*0aa0*/  FADD R20, R28, R19 ;  /* 0x000000131c147221 */ /* 0x000fce0000000000 */
[----:B------:R-:W1:Y:S08]  /*0ab0*/  F2F.F64.F32 R18, R20 ;  /* 0x0000001400127310 */ /* 0x000e700000201800 */
[----:B0-----:R-:W0:Y:S01]  /*0ac0*/  F2F.F64.F32 R16, R12 ;  /* 0x0000000c00107310 */ /* 0x001e220000201800 */
[----:B-1----:R-:W-:-:S08]  /*0ad0*/  DADD R18, R18, R18 ;  /* 0x0000000012127229 */ /* 0x002fd00000000012 */
[----:B0-----:R-:W-:Y:S01]  /*0ae0*/  DFMA R16, R18, R16, R14 ;  /* 0x000000101210722b */ /* 0x001fe2000000000e */
[----:B------:R-:W-:-:S05]  /*0af0*/  FMUL R19, R12, R12 ;  /* 0x0000000c0c137220 */ /* 0x000fca0000400000 */
[----:B------:R1:W2:Y:S01]  /*0b00*/  F2F.F32.F64 R7, R16 ;  /* 0x0000001000077310 */ /* 0x0002a20000301000 */
[----:B------:R-:W-:-:S04]  /*0b10*/  FFMA R19, R20, R20, -R19 ;  /* 0x0000001414137223 */ /* 0x000fc80000000813 */
[----:B------:R-:W-:Y:S01]  /*0b20*/  FADD R0, R28, R19 ;  /* 0x000000131c007221 */ /* 0x000fe20000000000 */
[----:B------:R-:W-:Y:S06]  /*0b30*/  BRA.U UP0, `(.L_x_8) ;  /* 0xfffffffd00747547 */ /* 0x000fec000b83ffff */
.L_x_7:
[----:B------:R-:W-:Y:S05]  /*0b40*/  BRA.U !UP1, `(.L_x_9) ;  /* 0x0000000109787547 */ /* 0x000fea000b800000 */
[----:B------:R-:W3:Y:S01]  /*0b50*/  F2F.F64.F32 R12, R0 ;  /* 0x00000000000c7310 */ /* 0x000ee20000201800 */
[----:B------:R-:W-:-:S07]  /*0b60*/  UISETP.NE.AND UP0, UPT, UR5, 0x1, UPT ;  /* 0x000000010500788c */ /* 0x000fce000bf05270 */
[----:B-12---:R-:W0:Y:S01]  /*0b70*/  F2F.F64.F32 R16, R7 ;  /* 0x0000000700107310 */ /* 0x006e220000201800 */
[----:B---3--:R-:W-:-:S08]  /*0b80*/  DADD R12, R12, R12 ;  /* 0x000000000c0c7229 */ /* 0x008fd0000000000c */
[----:B0-----:R-:W-:Y:S01]  /*0b90*/  DFMA R12, R12, R16, R14 ;  /* 0x000000100c0c722b */ /* 0x001fe2000000000e */
[----:B------:R-:W-:-:S05]  /*0ba0*/  FMUL R17, R7, R7 ;  /* 0x0000000707117220 */ /* 0x000fca0000400000 */
[----:B------:R3:W4:Y:S01]  /*0bb0*/  F2F.F32.F64 R7, R12 ;  /* 0x0000000c00077310 */ /* 0x0007220000301000 */
[----:B------:R-:W-:-:S04]  /*0bc0*/  FFMA R17, R0, R0, -R17 ;  /* 0x0000000000117223 */ /* 0x000fc80000000811 */
[----:B------:R-:W-:-:S04]  /*0bd0*/  FADD R18, R28, R17 ;  /* 0x000000111c127221 */ /* 0x000fc80000000000 */
[----:B------:R-:W-:Y:S01]  /*0be0*/  IMAD.MOV.U32 R0, RZ, RZ, R18 ;  /* 0x000000ffff007224 */ /* 0x000fe200078e0012 */
[----:B---3--:R-:W-:Y:S06]  /*0bf0*/  BRA.U !UP0, `(.L_x_9) ;  /* 0x00000001084c7547 */ /* 0x008fec000b800000 */
[----:B------:R-:W0:Y:S01]  /*0c00*/  F2F.F64.F32 R12, R18 ;  /* 0x00000012000c7310 */ /* 0x000e220000201800 */
[----:B------:R-:W-:-:S07]  /*0c10*/  UISETP.NE.AND UP0, UPT, UR5, 0x2, UPT ;  /* 0x000000020500788c */ /* 0x000fce000bf05270 */
[----:B----4-:R-:W1:Y:S01]  /*0c20*/  F2F.F64.F32 R16, R7 ;  /* 0x0000000700107310 */ /* 0x010e620000201800 */
[----:B0-----:R-:W-:-:S08]  /*0c30*/  DADD R12, R12, R12 ;  /* 0x000000000c0c7229 */ /* 0x001fd0000000000c */
[----:B-1----:R-:W-:Y:S01]  /*0c40*/  DFMA R12, R16, R12, R14 ;  /* 0x0000000c100c722b */ /* 0x002fe2000000000e */
[----:B------:R-:W-:-:S05]  /*0c50*/  FMUL R17, R7, R7 ;  /* 0x0000000707117220 */ /* 0x000fca0000400000 */
[----:B------:R3:W0:Y:S01]  /*0c60*/  F2F.F32.F64 R7, R12 ;  /* 0x0000000c00077310 */ /* 0x0006220000301000 */
[----:B------:R-:W-:-:S04]  /*0c70*/  FFMA R17, R18, R18, -R17 ;  /* 0x0000001212117223 */ /* 0x000fc80000000811 */
[----:B------:R-:W-:Y:S01]  /*0c80*/  FADD R0, R28, R17 ;  /* 0x000000111c007221 */ /* 0x000fe20000000000 */
[----:B------:R-:W-:Y:S06]  /*0c90*/  BRA.U !UP0, `(.L_x_9) ;  /* 0x0000000108247547 */ /* 0x000fec000b800000 */
[----:B---3--:R-:W1:Y:S08]  /*0ca0*/  F2F.F64.F32 R12, R0 ;  /* 0x00000000000c7310 */ /* 0x008e700000201800 */
[----:B0-----:R-:W0:Y:S01]  /*0cb0*/  F2F.F64.F32 R16, R7 ;  /* 0x0000000700107310 */ /* 0x001e220000201800 */
[----:B-1----:R-:W-:-:S08]  /*0cc0*/  DADD R12, R12, R12 ;  /* 0x000000000c0c7229 */ /* 0x002fd0000000000c */
[----:B0-----:R-:W-:Y:S01]  /*0cd0*/  DFMA R12, R12, R16, R14 ;  /* 0x000000100c0c722b */ /* 0x001fe2000000000e */
[----:B------:R-:W-:-:S05]  /*0ce0*/  FMUL R15, R7, R7 ;  /* 0x00000007070f7220 */ /* 0x000fca0000400000 */
[----:B------:R0:W1:Y:S01]  /*0cf0*/  F2F.F32.F64 R7, R12 ;  /* 0x0000000c00077310 */ /* 0x0000620000301000 */
[----:B------:R-:W-:-:S04]  /*0d00*/  FFMA R15, R0, R0, -R15 ;  /* 0x00000000000f7223 */ /* 0x000fc8000000080f */
[----:B------:R-:W-:-:S04]  /*0d10*/  FADD R15, R28, R15 ;  /* 0x0000000f1c0f7221 */ /* 0x000fc80000000000 */
[----:B------:R-:W-:-:S07]  /*0d20*/  IMAD.MOV.U32 R0, RZ, RZ, R15 ;  /* 0x000000ffff007224 */ /* 0x000fce00078e000f */
.L_x_9:
[----:B0--3--:R-:W0:Y:S01]  /*0d30*/  LDC.64 R12, c[0x0][0x388] ;  /* 0x0000e200ff0c7b82 */ /* 0x009e220000000a00 */
[----:B-12-4-:R-:W-:-:S04]  /*0d40*/  FMUL R7, R7, R7 ;  /* 0x0000000707077220 */ /* 0x016fc80000400000 */
[----:B------:R-:W-:Y:S01]  /*0d50*/  FFMA R7, R0, R0, R7 ;  /* 0x0000000000077223 */ /* 0x000fe20000000007 */
[C---:B0-----:R-:W-:Y:S01]  /*0d60*/  IMAD.WIDE.U32 R12, R6.reuse, 0x4, R12 ;  /* 0x00000004060c7825 */ /* 0x041fe200078e000c */
[----:B------:R-:W-:-:S04]  /*0d70*/  IADD3 R6, PT, PT, R6, UR4, RZ ;  /* 0x0000000406067c10 */ /* 0x000fc8000fffe0ff */
[----:B------:R0:W-:Y:S01]  /*0d80*/  STG.E desc[UR8][R12.64], R7 ;  /* 0x000000070c007986 */ /* 0x0001e2000c101908 */
[----:B------:R-:W-:-:S13]  /*0d90*/  ISETP.GE.U32.AND P0, PT, R6, R5, PT ;  /* 0x000000050600720c */ /* 0x000fda0003f06070 */
[----:B0-----:R-:W-:Y:S05]  /*0da0*/  @!P0 BRA `(.L_x_10) ;  /* 0xfffffff400748947 */ /* 0x001fea000383ffff */
[----:B------:R-:W-:Y:S05]  /*0db0*/  EXIT ;  /* 0x000000000000794d */ /* 0x000fea0003800000 */
        .weak           $__internal_0_$__cuda_sm20_div_rn_f64_full
        .type           $__internal_0_$__cuda_sm20_div_rn_f64_full,@function
        .size           $__internal_0_$__cuda_sm20_div_rn_f64_full,(.L_x_17 - $__internal_0_$__cuda_sm20_div_rn_f64_full)
$__internal_0_$__cuda_sm20_div_rn_f64_full:
[----:B------:R-:W-:Y:S01]  /*0dc0*/  FSETP.GEU.AND P3, PT, |R13|, 1.469367938527859385e-39, PT ;  /* 0x001000000d00780b */ /* 0x000fe20003f6e200 */
[----:B------:R-:W-:Y:S01]  /*0dd0*/  IMAD.MOV.U32 R27, RZ, RZ, 0x1ca00000 ;  /* 0x1ca00000ff1b7424 */ /* 0x000fe200078e00ff */
[C---:B------:R-:W-:Y:S01]  /*0de0*/  FSETP.GEU.AND P0, PT, |R17|.reuse, 1.469367938527859385e-39, PT ;  /* 0x001000001100780b */ /* 0x040fe20003f0e200 */
[----:B------:R-:W-:Y:S01]  /*0df0*/  IMAD.MOV.U32 R20, RZ, RZ, 0x1 ;  /* 0x00000001ff147424 */ /* 0x000fe200078e00ff */
[----:B------:R-:W-:Y:S01]  /*0e00*/  LOP3.LUT R14, R17, 0x800fffff, RZ, 0xc0, !PT ;  /* 0x800fffff110e7812 */ /* 0x000fe200078ec0ff */
[----:B------:R-:W-:Y:S01]  /*0e10*/  BSSY.RECONVERGENT B1, `(.L_x_11) ;  /* 0x0000052000017945 */ /* 0x000fe20003800200 */
[----:B------:R-:W-:Y:S02]  /*0e20*/  LOP3.LUT R26, R13, 0x7ff00000, RZ, 0xc0, !PT ;  /* 0x7ff000000d1a7812 */ /* 0x000fe400078ec0ff */
[----:B------:R-:W-:Y:S01]  /*0e30*/  LOP3.LUT R15, R14, 0x3ff00000, RZ, 0xfc, !PT ;  /* 0x3ff000000e0f7812 */ /* 0x000fe200078efcff */
[----:B------:R-:W-:Y:S01]  /*0e40*/  IMAD.MOV.U32 R14, RZ, RZ, R16 ;  /* 0x000000ffff0e7224 */ /* 0x000fe200078e0010 */
[----:B------:R-:W-:-:S02]  /*0e50*/  LOP3.LUT R29, R17, 0x7ff00000, RZ, 0xc0, !PT ;  /* 0x7ff00000111d7812 */ /* 0x000fc400078ec0ff */
[----:B------:R-:W-:Y:S01]  /*0e60*/  MOV R18, R12 ;  /* 0x0000000c00127202 */ /* 0x000fe20000000f00 */
[----:B------:R-:W-:Y:S01]  /*0e70*/  @!P3 IMAD.MOV.U32 R22, RZ, RZ, RZ ;  /* 0x000000ffff16b224 */ /* 0x000fe200078e00ff */
[----:B------:R-:W-:Y:S01]  /*0e80*/  @!P3 LOP3.LUT R19, R17, 0x7ff00000, RZ, 0xc0, !PT ;  /* 0x7ff000001113b812 */ /* 0x000fe200078ec0ff */
[----:B------:R-:W-:Y:S01]  /*0e90*/  @!P0 DMUL R14, R16, 8.98846567431157953865e+307 ;  /* 0x7fe00000100e8828 */ /* 0x000fe20000000000 */
[C---:B------:R-:W-:Y:S02]  /*0ea0*/  ISETP.GE.U32.AND P2, PT, R26.reuse, R29, PT ;  /* 0x0000001d1a00720c */ /* 0x040fe40003f46070 */
[----:B------:R-:W-:Y:S02]  /*0eb0*/  @!P3 ISETP.GE.U32.AND P4, PT, R26, R19, PT ;  /* 0x000000131a00b20c */ /* 0x000fe40003f86070 */
[C---:B------:R-:W-:Y:S01]  /*0ec0*/  SEL R19, R27.reuse, 0x63400000, !P2 ;  /* 0x634000001b137807 */ /* 0x040fe20005000000 */
[----:B------:R-:W0:Y:S01]  /*0ed0*/  MUFU.RCP64H R21, R15 ;  /* 0x0000000f00157308 */ /* 0x000e220000001800 */
[----:B------:R-:W-:-:S02]  /*0ee0*/  @!P3 SEL R23, R27, 0x63400000, !P4 ;  /* 0x634000001b17b807 */ /* 0x000fc40006000000 */
[--C-:B------:R-:W-:Y:S02]  /*0ef0*/  LOP3.LUT R19, R19, 0x800fffff, R13.reuse, 0xf8, !PT ;  /* 0x800fffff13137812 */ /* 0x100fe400078ef80d */
[----:B------:R-:W-:Y:S02]  /*0f00*/  @!P3 LOP3.LUT R23, R23, 0x80000000, R13, 0xf8, !PT ;  /* 0x800000001717b812 */ /* 0x000fe400078ef80d */
[----:B------:R-:W-:Y:S02]  /*0f10*/  @!P0 LOP3.LUT R29, R15, 0x7ff00000, RZ, 0xc0, !PT ;  /* 0x7ff000000f1d8812 */ /* 0x000fe400078ec0ff */
[----:B------:R-:W-:-:S06]  /*0f20*/  @!P3 LOP3.LUT R23, R23, 0x100000, RZ, 0xfc, !PT ;  /* 0x001000001717b812 */ /* 0x000fcc00078efcff */
[----:B------:R-:W-:Y:S02]  /*0f30*/  @!P3 DFMA R18, R18, 2, -R22 ;  /* 0x400000001212b82b */ /* 0x000fe40000000816 */
[----:B0-----:R-:W-:-:S08]  /*0f40*/  DFMA R22, R20, -R14, 1 ;  /* 0x3ff000001416742b */ /* 0x001fd0000000080e */
[----:B------:R-:W-:-:S08]  /*0f50*/  DFMA R22, R22, R22, R22 ;  /* 0x000000161616722b */ /* 0x000fd00000000016 */
[----:B------:R-:W-:-:S08]  /*0f60*/  DFMA R22, R20, R22, R20 ;  /* 0x000000161416722b */ /* 0x000fd00000000014 */
[----:B------:R-:W-:-:S08]  /*0f70*/  DFMA R20, R22, -R14, 1 ;  /* 0x3ff000001614742b */ /* 0x000fd0000000080e */
[----:B------:R-:W-:-:S08]  /*0f80*/  DFMA R20, R22, R20, R22 ;  /* 0x000000141614722b */ /* 0x000fd00000000016 */
[----:B------:R-:W-:-:S08]  /*0f90*/  DMUL R22, R20, R18 ;  /* 0x0000001214167228 */ /* 0x000fd00000000000 */
[----:B------:R-:W-:-:S08]  /*0fa0*/  DFMA R24, R22, -R14, R18 ;  /* 0x8000000e1618722b */ /* 0x000fd00000000012 */
[----:B------:R-:W-:Y:S01]  /*0fb0*/  DFMA R24, R20, R24, R22 ;  /* 0x000000181418722b */ /* 0x000fe20000000016 */
[----:B------:R-:W-:Y:S02]  /*0fc0*/  MOV R22, R26 ;  /* 0x0000001a00167202 */ /* 0x000fe40000000f00 */
[----:B------:R-:W-:-:S05]  /*0fd0*/  @!P3 LOP3.LUT R22, R19, 0x7ff00000, RZ, 0xc0, !PT ;  /* 0x7ff000001316b812 */ /* 0x000fca00078ec0ff */
[----:B------:R-:W-:-:S05]  /*0fe0*/  VIADD R20, R22, 0xffffffff ;  /* 0xffffffff16147836 */ /* 0x000fca0000000000 */
[----:B------:R-:W-:Y:S01]  /*0ff0*/  ISETP.GT.U32.AND P0, PT, R20, 0x7feffffe, PT ;  /* 0x7feffffe1400780c */ /* 0x000fe20003f04070 */
[----:B------:R-:W-:-:S05]  /*1000*/  VIADD R20, R29, 0xffffffff ;  /* 0xffffffff1d147836 */ /* 0x000fca0000000000 */
[----:B------:R-:W-:-:S13]  /*1010*/  ISETP.GT.U32.OR P0, PT, R20, 0x7feffffe, P0 ;  /* 0x7feffffe1400780c */ /* 0x000fda0000704470 */
[----:B------:R-:W-:Y:S05]  /*1020*/  @P0 BRA `(.L_x_12) ;  /* 0x00000000006c0947 */ /* 0x000fea0003800000 */
[----:B------:R-:W-:-:S04]  /*1030*/  LOP3.LUT R13, R17, 0x7ff00000, RZ, 0xc0, !PT ;  /* 0x7ff00000110d7812 */ /* 0x000fc800078ec0ff */
[CC--:B------:R-:W-:Y:S02]  /*1040*/  VIADDMNMX R12, R26.reuse, -R13.reuse, 0xb9600000, !PT ;  /* 0xb96000001a0c7446 */ /* 0x0c0fe4000780090d */
[----:B------:R-:W-:Y:S02]  /*1050*/  ISETP.GE.U32.AND P0, PT, R26, R13, PT ;  /* 0x0000000d1a00720c */ /* 0x000fe40003f06070 */
[----:B------:R-:W-:Y:S02]  /*1060*/  VIMNMX R12, PT, PT, R12, 0x46a00000, PT ;  /* 0x46a000000c0c7848 */ /* 0x000fe40003fe0100 */
[----:B------:R-:W-:-:S04]  /*1070*/  SEL R27, R27, 0x63400000, !P0 ;  /* 0x634000001b1b7807 */ /* 0x000fc80004000000 */
[----:B------:R-:W-:Y:S01]  /*1080*/  IADD3 R22, PT, PT, -R27, R12, RZ ;  /* 0x0000000c1b167210 */ /* 0x000fe20007ffe1ff */
[----:B------:R-:W-:-:S04]  /*1090*/  IMAD.MOV.U32 R12, RZ, RZ, RZ ;  /* 0x000000ffff0c7224 */ /* 0x000fc800078e00ff */
[----:B------:R-:W-:-:S06]  /*10a0*/  VIADD R13, R22, 0x7fe00000 ;  /* 0x7fe00000160d7836 */ /* 0x000fcc0000000000 */
[----:B------:R-:W-:-:S10]  /*10b0*/  DMUL R20, R24, R12 ;  /* 0x0000000c18147228 */ /* 0x000fd40000000000 */
[----:B------:R-:W-:-:S13]  /*10c0*/  FSETP.GTU.AND P0, PT, |R21|, 1.469367938527859385e-39, PT ;  /* 0x001000001500780b */ /* 0x000fda0003f0c200 */
[----:B------:R-:W-:Y:S05]  /*10d0*/  @P0 BRA `(.L_x_13) ;  /* 0x0000000000940947 */ /* 0x000fea0003800000 */
[----:B------:R-:W-:Y:S01]  /*10e0*/  DFMA R14, R24, -R14, R18 ;  /* 0x8000000e180e722b */ /* 0x000fe20000000012 */
[----:B------:R-:W-:-:S09]  /*10f0*/  MOV R12, RZ ;  /* 0x000000ff000c7202 */ /* 0x000fd20000000f00 */
[C---:B------:R-:W-:Y:S02]  /*1100*/  FSETP.NEU.AND P0, PT, R15.reuse, RZ, PT ;  /* 0x000000ff0f00720b */ /* 0x040fe40003f0d000 */
[----:B------:R-:W-:-:S04]  /*1110*/  LOP3.LUT R17, R15, 0x80000000, R17, 0x48, !PT ;  /* 0x800000000f117812 */ /* 0x000fc800078e4811 */
[----:B------:R-:W-:-:S07]  /*1120*/  LOP3.LUT R13, R17, R13, RZ, 0xfc, !PT ;  /* 0x0000000d110d7212 */ /* 0x000fce00078efcff */
[----:B------:R-:W-:Y:S05]  /*1130*/  @!P0 BRA `(.L_x_13) ;  /* 0x00000000007c8947 */ /* 0x000fea0003800000 */
[----:B------:R-:W-:Y:S01]  /*1140*/  IMAD.MOV R15, RZ, RZ, -R22 ;  /* 0x000000ffff0f7224 */ /* 0x000fe200078e0a16 */
[----:B------:R-:W-:Y:S01]  /*1150*/  DMUL.RP R12, R24, R12 ;  /* 0x0000000c180c7228 */ /* 0x000fe20000008000 */
[----:B------:R-:W-:-:S06]  /*1160*/  IMAD.MOV.U32 R14, RZ, RZ, RZ ;  /* 0x000000ffff0e7224 */ /* 0x000fcc00078e00ff */
[----:B------:R-:W-:-:S03]  /*1170*/  DFMA R14, R20, -R14, R24 ;  /* 0x8000000e140e722b */ /* 0x000fc60000000018 */
[----:B------:R-:W-:-:S03]  /*1180*/  LOP3.LUT R17, R13, R17, RZ, 0x3c, !PT ;  /* 0x000000110d117212 */ /* 0x000fc600078e3cff */
[----:B------:R-:W-:-:S04]  /*1190*/  IADD3 R14, PT, PT, -R22, -0x43300000, RZ ;  /* 0xbcd00000160e7810 */ /* 0x000fc80007ffe1ff */
[----:B------:R-:W-:-:S04]  /*11a0*/  FSETP.NEU.AND P0, PT, |R15|, R14, PT ;  /* 0x0000000e0f00720b */ /* 0x000fc80003f0d200 */
[----:B------:R-:W-:Y:S02]  /*11b0*/  FSEL R20, R12, R20, !P0 ;  /* 0x000000140c147208 */ /* 0x000fe40004000000 */
[----:B------:R-:W-:Y:S01]  /*11c0*/  FSEL R21, R17, R21, !P0 ;  /* 0x0000001511157208 */ /* 0x000fe20004000000 */
[----:B------:R-:W-:Y:S06]  /*11d0*/  BRA `(.L_x_13) ;  /* 0x0000000000547947 */ /* 0x000fec0003800000 */
.L_x_12:
[----:B------:R-:W-:-:S14]  /*11e0*/  DSETP.NAN.AND P0, PT, R12, R12, PT ;  /* 0x0000000c0c00722a */ /* 0x000fdc0003f08000 */
[----:B------:R-:W-:Y:S05]  /*11f0*/  @P0 BRA `(.L_x_14) ;  /* 0x0000000000440947 */ /* 0x000fea0003800000 */
[----:B------:R-:W-:-:S14]  /*1200*/  DSETP.NAN.AND P0, PT, R16, R16, PT ;  /* 0x000000101000722a */ /* 0x000fdc0003f08000 */
[----:B------:R-:W-:Y:S05]  /*1210*/  @P0 BRA `(.L_x_15) ;  /* 0x0000000000300947 */ /* 0x000fea0003800000 */
[----:B------:R-:W-:Y:S01]  /*1220*/  ISETP.NE.AND P0, PT, R22, R29, PT ;  /* 0x0000001d1600720c */ /* 0x000fe20003f05270 */
[----:B------:R-:W-:Y:S01]  /*1230*/  IMAD.MOV.U32 R21, RZ, RZ, -0x80000 ;  /* 0xfff80000ff157424 */ /* 0x000fe200078e00ff */
[----:B------:R-:W-:-:S11]  /*1240*/  MOV R20, 0x0 ;  /* 0x0000000000147802 */ /* 0x000fd60000000f00 */
[----:B------:R-:W-:Y:S05]  /*1250*/  @!P0 BRA `(.L_x_13) ;  /* 0x0000000000348947 */ /* 0x000fea0003800000 */
[----:B------:R-:W-:Y:S02]  /*1260*/  ISETP.NE.AND P0, PT, R22, 0x7ff00000, PT ;  /* 0x7ff000001600780c */ /* 0x000fe40003f05270 */
[----:B------:R-:W-:Y:S02]  /*1270*/  LOP3.LUT R21, R13, 0x80000000, R17, 0x48, !PT ;  /* 0x800000000d157812 */ /* 0x000fe400078e4811 */
[----:B------:R-:W-:-:S13]  /*1280*/  ISETP.EQ.OR P0, PT, R29, RZ, !P0 ;  /* 0x000000ff1d00720c */ /* 0x000fda0004702670 */
[----:B------:R-:W-:Y:S01]  /*1290*/  @P0 LOP3.LUT R12, R21, 0x7ff00000, RZ, 0xfc, !PT ;  /* 0x7ff00000150c0812 */ /* 0x000fe200078efcff */
[----:B------:R-:W-:Y:S01]  /*12a0*/  @!P0 IMAD.MOV.U32 R20, RZ, RZ, RZ ;  /* 0x000000ffff148224 */ /* 0x000fe200078e00ff */
[----:B------:R-:W-:-:S03]  /*12b0*/  @P0 MOV R20, RZ ;  /* 0x000000ff00140202 */ /* 0x000fc60000000f00 */
[----:B------:R-:W-:Y:S01]  /*12c0*/  @P0 IMAD.MOV.U32 R21, RZ, RZ, R12 ;  /* 0x000000ffff150224 */ /* 0x000fe200078e000c */
[----:B------:R-:W-:Y:S06]  /*12d0*/  BRA `(.L_x_13) ;  /* 0x0000000000147947 */ /* 0x000fec0003800000 */
.L_x_15:
[----:B------:R-:W-:Y:S01]  /*12e0*/  LOP3.LUT R21, R17, 0x80000, RZ, 0xfc, !PT ;  /* 0x0008000011157812 */ /* 0x000fe200078efcff */
[----:B------:R-:W-:Y:S01]  /*12f0*/  IMAD.MOV.U32 R20, RZ, RZ, R16 ;  /* 0x000000ffff147224 */ /* 0x000fe200078e0010 */
[----:B------:R-:W-:Y:S06]  /*1300*/  BRA `(.L_x_13) ;  /* 0x0000000000087947 */ /* 0x000fec0003800000 */
.L_x_14:
[----:B------:R-:W-:Y:S02]  /*1310*/  LOP3.LUT R21, R13, 0x80000, RZ, 0xfc, !PT ;  /* 0x000800000d157812 */ /* 0x000fe400078efcff */
[----:B------:R-:W-:-:S07]  /*1320*/  MOV R20, R12 ;  /* 0x0000000c00147202 */ /* 0x000fce0000000f00 */
.L_x_13:
[----:B------:R-:W-:Y:S05]  /*1330*/  BSYNC.RECONVERGENT B1 ;  /* 0x0000000000017941 */ /* 0x000fea0003800200 */
.L_x_11:
[----:B------:R-:W-:Y:S02]  /*1340*/  HFMA2 R13, -RZ, RZ, 0, 0 ;  /* 0x00000000ff0d7431 */ /* 0x000fe400000001ff */
[----:B------:R-:W-:-:S04]  /*1350*/  IMAD.MOV.U32 R12, RZ, RZ, R0 ;  /* 0x000000ffff0c7224 */ /* 0x000fc800078e0000 */
[----:B------:R-:W-:Y:S05]  /*1360*/  RET.REL.NODEC R12 `(_Z10mandelbrotPjPfj) ;  /* 0xffffffec0c247950 */ /* 0x000fea0003c3ffff */
.L_x_16:
[----:B------:R-:W-:-:S00]  /*1370*/  BRA `(.L_x_16) ;  /* 0xfffffffc00fc7947 */ /* 0x000fc0000383ffff */
[----:B------:R-:W-:-:S00]  /*1380*/  NOP ;  /* 0x0000000000007918 */ /* 0x000fc00000000000 */
[----:B------:R-:W-:-:S00]  /*1390*/  NOP ;  /* 0x0000000000007918 */ /* 0x000fc00000000000 */
[----:B------:R-:W-:-:S00]  /*13a0*/  NOP ;  /* 0x0000000000007918 */ /* 0x000fc00000000000 */
[----:B------:R-:W-:-:S00]  /*13b0*/  NOP ;  /* 0x0000000000007918 */ /* 0x000fc00000000000 */
[----:B------:R-:W-:-:S00]  /*13c0*/  NOP ;  /* 0x0000000000007918 */ /* 0x000fc00000000000 */
[----:B------:R-:W-:-:S00]  /*13d0*/  NOP ;  /* 0x0000000000007918 */ /* 0x000fc00000000000 */
[----:B------:R-:W-:-:S00]  /*13e0*/  NOP ;  /* 0x0000000000007918 */ /* 0x000fc00000000000 */
[----:B------:R-:W-:-:S00]  /*13f0*/  NOP ;  /* 0x0000000000007918 */ /* 0x000fc00000000000 */
.L_x_17:


//--------------------- .nv.shared.reserved.0     --------------------------
	.section	.nv.shared.reserved.0,"aw",@nobits
	.weak		__nv_reservedSMEM_offset_0_alias
	.size		__nv_reservedSMEM_offset_0_alias, 0, 64
	.other		__nv_reservedSMEM_offset_0_alias,@"STO_CUDA_RESERVED_SHARED STV_DEFAULT"
__nv_reservedSMEM_offset_0_alias:
	.zero		0
	.zero		64


//--------------------- .nv.constant0._Z10mandelbrotPjPfj --------------------------
	.section	.nv.constant0._Z10mandelbrotPjPfj,"a",@progbits
	.sectionflags	@""
	.align	4
.nv.constant0._Z10mandelbrotPjPfj:
	.zero		916


//--------------------- SYMBOLS --------------------------

	.type		.nv.reservedSmem.offset0,@object
	.size		.nv.reservedSmem.offset0,0x4
